//
// Generated by NVIDIA NVVM Compiler
//
// Compiler Build ID: CL-36424714
// Cuda compilation tools, release 13.0, V13.0.88
// Based on NVVM 20.0.0
//

.version 9.0
.target sm_100
.address_size 64

	// .globl	_Z15item_freq_countiP11TransactionP4Item

.visible .entry _Z15item_freq_countiP11TransactionP4Item(
	.param .u32 _Z15item_freq_countiP11TransactionP4Item_param_0,
	.param .u64 .ptr .align 1 _Z15item_freq_countiP11TransactionP4Item_param_1,
	.param .u64 .ptr .align 1 _Z15item_freq_countiP11TransactionP4Item_param_2
)
{
	.reg .pred 	%p<9>;
	.reg .b32 	%r<42>;
	.reg .b64 	%rd<52>;

	ld.param.u32 	%r13, [_Z15item_freq_countiP11TransactionP4Item_param_0];
	ld.param.u64 	%rd9, [_Z15item_freq_countiP11TransactionP4Item_param_1];
	ld.param.u64 	%rd10, [_Z15item_freq_countiP11TransactionP4Item_param_2];
	cvta.to.global.u64 	%rd1, %rd10;
	cvta.to.global.u64 	%rd2, %rd9;
	mov.u32 	%r14, %ctaid.x;
	mov.u32 	%r1, %ntid.x;
	mov.u32 	%r15, %tid.x;
	mad.lo.s32 	%r39, %r14, %r1, %r15;
	setp.ge.s32 	%p1, %r39, %r13;
	@%p1 bra 	$L__BB0_11;
	add.s64 	%rd3, %rd2, 20;
	mov.u32 	%r16, %nctaid.x;
	mul.lo.s32 	%r3, %r16, %r1;
$L__BB0_2:
	mul.wide.s32 	%rd11, %r39, 1032;
	add.s64 	%rd12, %rd2, %rd11;
	add.s64 	%rd4, %rd12, 4;
	ld.global.u32 	%r5, [%rd12+4];
	setp.lt.s32 	%p2, %r5, 1;
	@%p2 bra 	$L__BB0_10;
	and.b32  	%r6, %r5, 3;
	setp.lt.u32 	%p3, %r5, 4;
	mov.b32 	%r41, 0;
	@%p3 bra 	$L__BB0_6;
	and.b32  	%r41, %r5, 2147483644;
	neg.s32 	%r40, %r41;
	add.s64 	%rd51, %rd3, %rd11;
$L__BB0_5:
	ld.global.u32 	%r18, [%rd51+-12];
	mul.wide.s32 	%rd14, %r18, 1036;
	add.s64 	%rd15, %rd1, %rd14;
	add.s64 	%rd16, %rd15, 4;
	atom.global.add.u32 	%r19, [%rd15+4], 1;
	atom.global.add.u32 	%r20, [%rd15+8], 1;
	mul.wide.s32 	%rd17, %r20, 4;
	add.s64 	%rd18, %rd16, %rd17;
	st.global.u32 	[%rd18+8], %r39;
	ld.global.u32 	%r21, [%rd51+-8];
	mul.wide.s32 	%rd19, %r21, 1036;
	add.s64 	%rd20, %rd1, %rd19;
	add.s64 	%rd21, %rd20, 4;
	atom.global.add.u32 	%r22, [%rd20+4], 1;
	atom.global.add.u32 	%r23, [%rd20+8], 1;
	mul.wide.s32 	%rd22, %r23, 4;
	add.s64 	%rd23, %rd21, %rd22;
	st.global.u32 	[%rd23+8], %r39;
	ld.global.u32 	%r24, [%rd51+-4];
	mul.wide.s32 	%rd24, %r24, 1036;
	add.s64 	%rd25, %rd1, %rd24;
	add.s64 	%rd26, %rd25, 4;
	atom.global.add.u32 	%r25, [%rd25+4], 1;
	atom.global.add.u32 	%r26, [%rd25+8], 1;
	mul.wide.s32 	%rd27, %r26, 4;
	add.s64 	%rd28, %rd26, %rd27;
	st.global.u32 	[%rd28+8], %r39;
	ld.global.u32 	%r27, [%rd51];
	mul.wide.s32 	%rd29, %r27, 1036;
	add.s64 	%rd30, %rd1, %rd29;
	add.s64 	%rd31, %rd30, 4;
	atom.global.add.u32 	%r28, [%rd30+4], 1;
	atom.global.add.u32 	%r29, [%rd30+8], 1;
	mul.wide.s32 	%rd32, %r29, 4;
	add.s64 	%rd33, %rd31, %rd32;
	st.global.u32 	[%rd33+8], %r39;
	add.s32 	%r40, %r40, 4;
	add.s64 	%rd51, %rd51, 16;
	setp.ne.s32 	%p4, %r40, 0;
	@%p4 bra 	$L__BB0_5;
$L__BB0_6:
	setp.eq.s32 	%p5, %r6, 0;
	@%p5 bra 	$L__BB0_10;
	mul.wide.u32 	%rd34, %r41, 4;
	add.s64 	%rd35, %rd4, %rd34;
	add.s64 	%rd8, %rd35, 4;
	ld.global.u32 	%r30, [%rd35+4];
	mul.wide.s32 	%rd36, %r30, 1036;
	add.s64 	%rd37, %rd1, %rd36;
	add.s64 	%rd38, %rd37, 4;
	atom.global.add.u32 	%r31, [%rd37+4], 1;
	atom.global.add.u32 	%r32, [%rd37+8], 1;
	mul.wide.s32 	%rd39, %r32, 4;
	add.s64 	%rd40, %rd38, %rd39;
	st.global.u32 	[%rd40+8], %r39;
	setp.eq.s32 	%p6, %r6, 1;
	@%p6 bra 	$L__BB0_10;
	ld.global.u32 	%r33, [%rd8+4];
	mul.wide.s32 	%rd41, %r33, 1036;
	add.s64 	%rd42, %rd1, %rd41;
	add.s64 	%rd43, %rd42, 4;
	atom.global.add.u32 	%r34, [%rd42+4], 1;
	atom.global.add.u32 	%r35, [%rd42+8], 1;
	mul.wide.s32 	%rd44, %r35, 4;
	add.s64 	%rd45, %rd43, %rd44;
	st.global.u32 	[%rd45+8], %r39;
	setp.eq.s32 	%p7, %r6, 2;
	@%p7 bra 	$L__BB0_10;
	ld.global.u32 	%r36, [%rd8+8];
	mul.wide.s32 	%rd46, %r36, 1036;
	add.s64 	%rd47, %rd1, %rd46;
	add.s64 	%rd48, %rd47, 4;
	atom.global.add.u32 	%r37, [%rd47+4], 1;
	atom.global.add.u32 	%r38, [%rd47+8], 1;
	mul.wide.s32 	%rd49, %r38, 4;
	add.s64 	%rd50, %rd48, %rd49;
	st.global.u32 	[%rd50+8], %r39;
$L__BB0_10:
	add.s32 	%r39, %r39, %r3;
	setp.lt.s32 	%p8, %r39, %r13;
	@%p8 bra 	$L__BB0_2;
$L__BB0_11:
	ret;

}
	// .globl	_Z23select_with_min_supportiP4ItemiP7ItemSetPi
.visible .entry _Z23select_with_min_supportiP4ItemiP7ItemSetPi(
	.param .u32 _Z23select_with_min_supportiP4ItemiP7ItemSetPi_param_0,
	.param .u64 .ptr .align 1 _Z23select_with_min_supportiP4ItemiP7ItemSetPi_param_1,
	.param .u32 _Z23select_with_min_supportiP4ItemiP7ItemSetPi_param_2,
	.param .u64 .ptr .align 1 _Z23select_with_min_supportiP4ItemiP7ItemSetPi_param_3,
	.param .u64 .ptr .align 1 _Z23select_with_min_supportiP4ItemiP7ItemSetPi_param_4
)
{
	.reg .pred 	%p<6>;
	.reg .b16 	%rs<2>;
	.reg .b32 	%r<18>;
	.reg .b64 	%rd<26>;

	ld.param.u32 	%r7, [_Z23select_with_min_supportiP4ItemiP7ItemSetPi_param_0];
	ld.param.u64 	%rd14, [_Z23select_with_min_supportiP4ItemiP7ItemSetPi_param_1];
	ld.param.u32 	%r8, [_Z23select_with_min_supportiP4ItemiP7ItemSetPi_param_2];
	ld.param.u64 	%rd15, [_Z23select_with_min_supportiP4ItemiP7ItemSetPi_param_3];
	ld.param.u64 	%rd13, [_Z23select_with_min_supportiP4ItemiP7ItemSetPi_param_4];
	cvta.to.global.u64 	%rd1, %rd15;
	cvta.to.global.u64 	%rd2, %rd14;
	mov.u32 	%r9, %ctaid.x;
	mov.u32 	%r1, %ntid.x;
	mov.u32 	%r10, %tid.x;
	mad.lo.s32 	%r17, %r9, %r1, %r10;
	setp.ge.s32 	%p1, %r17, %r7;
	@%p1 bra 	$L__BB1_7;
	add.s64 	%rd3, %rd1, 1036;
	add.s64 	%rd4, %rd2, 12;
	mov.u32 	%r11, %nctaid.x;
	mul.lo.s32 	%r3, %r11, %r1;
	cvta.to.global.u64 	%rd5, %rd13;
$L__BB1_2:
	mul.wide.s32 	%rd16, %r17, 1036;
	add.s64 	%rd17, %rd2, %rd16;
	add.s64 	%rd6, %rd17, 4;
	ld.global.u32 	%r12, [%rd17+4];
	setp.lt.s32 	%p2, %r12, %r8;
	@%p2 bra 	$L__BB1_6;
	atom.global.add.u32 	%r5, [%rd5], 1;
	ld.global.u32 	%r13, [%rd6];
	mul.wide.s32 	%rd18, %r5, 2060;
	add.s64 	%rd19, %rd1, %rd18;
	st.global.u32 	[%rd19], %r13;
	mov.b32 	%r14, 1;
	st.global.u32 	[%rd19+4], %r14;
	ld.global.u32 	%r15, [%rd6+-4];
	st.global.u32 	[%rd19+8], %r15;
	ld.global.u32 	%r16, [%rd6+4];
	st.global.u32 	[%rd19+1032], %r16;
	cvt.s64.s32 	%rd7, %r16;
	setp.eq.s32 	%p3, %r16, 0;
	@%p3 bra 	$L__BB1_6;
	add.s64 	%rd8, %rd3, %rd18;
	add.s64 	%rd9, %rd4, %rd16;
	shl.b64 	%rd10, %rd7, 2;
	mov.b64 	%rd25, 0;
$L__BB1_5:
	add.s64 	%rd23, %rd9, %rd25;
	ld.global.u8 	%rs1, [%rd23];
	add.s64 	%rd24, %rd8, %rd25;
	st.global.u8 	[%rd24], %rs1;
	add.s64 	%rd25, %rd25, 1;
	setp.lt.u64 	%p4, %rd25, %rd10;
	@%p4 bra 	$L__BB1_5;
$L__BB1_6:
	add.s32 	%r17, %r17, %r3;
	setp.lt.s32 	%p5, %r17, %r7;
	@%p5 bra 	$L__BB1_2;
$L__BB1_7:
	ret;

}


// ===== COMPILED SASS (sm_100) =====

	.target	sm_100

	.elftype	@"ET_EXEC"


//--------------------- .note.nv.tkinfo           --------------------------
	.section	.note.nv.tkinfo,"",@"SHT_NOTE"
	.sectionflags	@"SHF_NOTE_NV_TKINFO"
	.tkinfo
        /*0018*/ 	.word	0x00000002
        /*0030*/ 	.string	""
        /*0030*/ 	.string	"ptxas"
        /*0030*/ 	.string	"Cuda compilation tools, release 13.0, V13.0.88"
        /*0030*/ 	.string	"Build cuda_13.0.r13.0/compiler.36424714_0"
        /*0030*/ 	.string	"-arch sm_100 -m 64 "



//--------------------- .note.nv.cuinfo           --------------------------
	.section	.note.nv.cuinfo,"",@"SHT_NOTE"
	.sectionflags	@"SHF_NOTE_NV_CUINFO"
        /*0018*/ 	.short	0x0002
        /*001a*/ 	.short	0x0064
        /*001c*/ 	.short	0x0082
	.zero		2


//--------------------- .nv.info                  --------------------------
	.section	.nv.info,"",@"SHT_CUDA_INFO"
	.align	4


	//----- nvinfo : EIATTR_REGCOUNT
	.align		4
        /*0000*/ 	.byte	0x04, 0x2f
        /*0002*/ 	.short	(.L_1 - .L_0)
	.align		4
.L_0:
        /*0004*/ 	.word	index@(_Z15item_freq_countiP11TransactionP4Item)
        /*0008*/ 	.word	0x00000018


	//----- nvinfo : EIATTR_FRAME_SIZE
	.align		4
.L_1:
        /*000c*/ 	.byte	0x04, 0x11
        /*000e*/ 	.short	(.L_3 - .L_2)
	.align		4
.L_2:
        /*0010*/ 	.word	index@(_Z15item_freq_countiP11TransactionP4Item)
        /*0014*/ 	.word	0x00000000


	//----- nvinfo : EIATTR_REGCOUNT
	.align		4
.L_3:
        /*0018*/ 	.byte	0x04, 0x2f
        /*001a*/ 	.short	(.L_5 - .L_4)
	.align		4
.L_4:
        /*001c*/ 	.word	index@(_Z23select_with_min_supportiP4ItemiP7ItemSetPi)
        /*0020*/ 	.word	0x00000014


	//----- nvinfo : EIATTR_FRAME_SIZE
	.align		4
.L_5:
        /*0024*/ 	.byte	0x04, 0x11
        /*0026*/ 	.short	(.L_7 - .L_6)
	.align		4
.L_6:
        /*0028*/ 	.word	index@(_Z23select_with_min_supportiP4ItemiP7ItemSetPi)
        /*002c*/ 	.word	0x00000000


	//----- nvinfo : EIATTR_MIN_STACK_SIZE
	.align		4
.L_7:
        /*0030*/ 	.byte	0x04, 0x12
        /*0032*/ 	.short	(.L_9 - .L_8)
	.align		4
.L_8:
        /*0034*/ 	.word	index@(_Z23select_with_min_supportiP4ItemiP7ItemSetPi)
        /*0038*/ 	.word	0x00000000


	//----- nvinfo : EIATTR_MIN_STACK_SIZE
	.align		4
.L_9:
        /*003c*/ 	.byte	0x04, 0x12
        /*003e*/ 	.short	(.L_11 - .L_10)
	.align		4
.L_10:
        /*0040*/ 	.word	index@(_Z15item_freq_countiP11TransactionP4Item)
        /*0044*/ 	.word	0x00000000
.L_11:


//--------------------- .nv.compat                --------------------------
	.section	.nv.compat,"",@"SHT_CUDA_COMPAT_INFO"
	.align	4
        /*0000*/ 	.byte	0x02, 0x09, 0x00, 0x00, 0x02, 0x02, 0x01, 0x00, 0x02, 0x05, 0x05, 0x00, 0x03, 0x07, 0x01, 0x01
        /*0010*/ 	.byte	0x02, 0x03, 0x00, 0x00, 0x02, 0x06, 0x01, 0x00, 0x04, 0x0b, 0x08, 0x00, 0x09, 0x00, 0x00, 0x00
        /*0020*/ 	.byte	0x00, 0x00, 0x00, 0x00


//--------------------- .nv.info._Z23select_with_min_supportiP4ItemiP7ItemSetPi --------------------------
	.section	.nv.info._Z23select_with_min_supportiP4ItemiP7ItemSetPi,"",@"SHT_CUDA_INFO"
	.sectionflags	@""
	.align	4


	//----- nvinfo : EIATTR_CUDA_API_VERSION
	.align		4
        /*0000*/ 	.byte	0x04, 0x37
        /*0002*/ 	.short	(.L_13 - .L_12)
.L_12:
        /*0004*/ 	.word	0x00000082


	//----- nvinfo : EIATTR_KPARAM_INFO
	.align		4
.L_13:
        /*0008*/ 	.byte	0x04, 0x17
        /*000a*/ 	.short	(.L_15 - .L_14)
.L_14:
        /*000c*/ 	.word	0x00000000
        /*0010*/ 	.short	0x0004
        /*0012*/ 	.short	0x0020
        /*0014*/ 	.byte	0x00, 0xf5, 0x21, 0x00


	//----- nvinfo : EIATTR_KPARAM_INFO
	.align		4
.L_15:
        /*0018*/ 	.byte	0x04, 0x17
        /*001a*/ 	.short	(.L_17 - .L_16)
.L_16:
        /*001c*/ 	.word	0x00000000
        /*0020*/ 	.short	0x0003
        /*0022*/ 	.short	0x0018
        /*0024*/ 	.byte	0x00, 0xf5, 0x21, 0x00


	//----- nvinfo : EIATTR_KPARAM_INFO
	.align		4
.L_17:
        /*0028*/ 	.byte	0x04, 0x17
        /*002a*/ 	.short	(.L_19 - .L_18)
.L_18:
        /*002c*/ 	.word	0x00000000
        /*0030*/ 	.short	0x0002
        /*0032*/ 	.short	0x0010
        /*0034*/ 	.byte	0x00, 0xf0, 0x11, 0x00


	//----- nvinfo : EIATTR_KPARAM_INFO
	.align		4
.L_19:
        /*0038*/ 	.byte	0x04, 0x17
        /*003a*/ 	.short	(.L_21 - .L_20)
.L_20:
        /*003c*/ 	.word	0x00000000
        /*0040*/ 	.short	0x0001
        /*0042*/ 	.short	0x0008
        /*0044*/ 	.byte	0x00, 0xf5, 0x21, 0x00


	//----- nvinfo : EIATTR_KPARAM_INFO
	.align		4
.L_21:
        /*0048*/ 	.byte	0x04, 0x17
        /*004a*/ 	.short	(.L_23 - .L_22)
.L_22:
        /*004c*/ 	.word	0x00000000
        /*0050*/ 	.short	0x0000
        /*0052*/ 	.short	0x0000
        /*0054*/ 	.byte	0x00, 0xf0, 0x11, 0x00


	//----- nvinfo : EIATTR_SPARSE_MMA_MASK
	.align		4
.L_23:
        /*0058*/ 	.byte	0x03, 0x50
        /*005a*/ 	.short	0x0000


	//----- nvinfo : EIATTR_MAXREG_COUNT
	.align		4
        /*005c*/ 	.byte	0x03, 0x1b
        /*005e*/ 	.short	0x00ff


	//----- nvinfo : EIATTR_MERCURY_ISA_VERSION
	.align		4
        /*0060*/ 	.byte	0x03, 0x5f
        /*0062*/ 	.short	0x0101


	//----- nvinfo : EIATTR_INT_WARP_WIDE_INSTR_OFFSETS
	.align		4
        /*0064*/ 	.byte	0x04, 0x31
        /*0066*/ 	.short	(.L_25 - .L_24)


	//   ....[0]....
.L_24:
        /*0068*/ 	.word	0x000001d0


	//   ....[1]....
        /*006c*/ 	.word	0x00000290


	//----- nvinfo : EIATTR_VRC_CTA_INIT_COUNT
	.align		4
.L_25:
        /*0070*/ 	.byte	0x02, 0x4a
	.zero		1
	.zero		1


	//----- nvinfo : EIATTR_EXIT_INSTR_OFFSETS
	.align		4
        /*0074*/ 	.byte	0x04, 0x1c
        /*0076*/ 	.short	(.L_27 - .L_26)


	//   ....[0]....
.L_26:
        /*0078*/ 	.word	0x00000070


	//   ....[1]....
        /*007c*/ 	.word	0x000004c0


	//----- nvinfo : EIATTR_CRS_STACK_SIZE
	.align		4
.L_27:
        /*0080*/ 	.byte	0x04, 0x1e
        /*0082*/ 	.short	(.L_29 - .L_28)
.L_28:
        /*0084*/ 	.word	0x00000000


	//----- nvinfo : EIATTR_CBANK_PARAM_SIZE
	.align		4
.L_29:
        /*0088*/ 	.byte	0x03, 0x19
        /*008a*/ 	.short	0x0028


	//----- nvinfo : EIATTR_PARAM_CBANK
	.align		4
        /*008c*/ 	.byte	0x04, 0x0a
        /*008e*/ 	.short	(.L_31 - .L_30)
	.align		4
.L_30:
        /*0090*/ 	.word	index@(.nv.constant0._Z23select_with_min_supportiP4ItemiP7ItemSetPi)
        /*0094*/ 	.short	0x0380
        /*0096*/ 	.short	0x0028


	//----- nvinfo : EIATTR_SW_WAR
	.align		4
.L_31:
        /*0098*/ 	.byte	0x04, 0x36
        /*009a*/ 	.short	(.L_33 - .L_32)
.L_32:
        /*009c*/ 	.word	0x00000008
.L_33:


//--------------------- .nv.info._Z15item_freq_countiP11TransactionP4Item --------------------------
	.section	.nv.info._Z15item_freq_countiP11TransactionP4Item,"",@"SHT_CUDA_INFO"
	.sectionflags	@""
	.align	4


	//----- nvinfo : EIATTR_CUDA_API_VERSION
	.align		4
        /*0000*/ 	.byte	0x04, 0x37
        /*0002*/ 	.short	(.L_35 - .L_34)
.L_34:
        /*0004*/ 	.word	0x00000082


	//----- nvinfo : EIATTR_KPARAM_INFO
	.align		4
.L_35:
        /*0008*/ 	.byte	0x04, 0x17
        /*000a*/ 	.short	(.L_37 - .L_36)
.L_36:
        /*000c*/ 	.word	0x00000000
        /*0010*/ 	.short	0x0002
        /*0012*/ 	.short	0x0010
        /*0014*/ 	.byte	0x00, 0xf5, 0x21, 0x00


	//----- nvinfo : EIATTR_KPARAM_INFO
	.align		4
.L_37:
        /*0018*/ 	.byte	0x04, 0x17
        /*001a*/ 	.short	(.L_39 - .L_38)
.L_38:
        /*001c*/ 	.word	0x00000000
        /*0020*/ 	.short	0x0001
        /*0022*/ 	.short	0x0008
        /*0024*/ 	.byte	0x00, 0xf5, 0x21, 0x00


	//----- nvinfo : EIATTR_KPARAM_INFO
	.align		4
.L_39:
        /*0028*/ 	.byte	0x04, 0x17
        /*002a*/ 	.short	(.L_41 - .L_40)
.L_40:
        /*002c*/ 	.word	0x00000000
        /*0030*/ 	.short	0x0000
        /*0032*/ 	.short	0x0000
        /*0034*/ 	.byte	0x00, 0xf0, 0x11, 0x00


	//----- nvinfo : EIATTR_SPARSE_MMA_MASK
	.align		4
.L_41:
        /*0038*/ 	.byte	0x03, 0x50
        /*003a*/ 	.short	0x0000


	//----- nvinfo : EIATTR_MAXREG_COUNT
	.align		4
        /*003c*/ 	.byte	0x03, 0x1b
        /*003e*/ 	.short	0x00ff


	//----- nvinfo : EIATTR_MERCURY_ISA_VERSION
	.align		4
        /*0040*/ 	.byte	0x03, 0x5f
        /*0042*/ 	.short	0x0101


	//----- nvinfo : EIATTR_VRC_CTA_INIT_COUNT
	.align		4
        /*0044*/ 	.byte	0x02, 0x4a
	.zero		1
	.zero		1


	//----- nvinfo : EIATTR_EXIT_INSTR_OFFSETS
	.align		4
        /*0048*/ 	.byte	0x04, 0x1c
        /*004a*/ 	.short	(.L_43 - .L_42)


	//   ....[0]....
.L_42:
        /*004c*/ 	.word	0x00000070


	//   ....[1]....
        /*0050*/ 	.word	0x000006e0


	//----- nvinfo : EIATTR_CRS_STACK_SIZE
	.align		4
.L_43:
        /*0054*/ 	.byte	0x04, 0x1e
        /*0056*/ 	.short	(.L_45 - .L_44)
.L_44:
        /*0058*/ 	.word	0x00000000


	//----- nvinfo : EIATTR_CBANK_PARAM_SIZE
	.align		4
.L_45:
        /*005c*/ 	.byte	0x03, 0x19
        /*005e*/ 	.short	0x0018


	//----- nvinfo : EIATTR_PARAM_CBANK
	.align		4
        /*0060*/ 	.byte	0x04, 0x0a
        /*0062*/ 	.short	(.L_47 - .L_46)
	.align		4
.L_46:
        /*0064*/ 	.word	index@(.nv.constant0._Z15item_freq_countiP11TransactionP4Item)
        /*0068*/ 	.short	0x0380
        /*006a*/ 	.short	0x0018


	//----- nvinfo : EIATTR_SW_WAR
	.align		4
.L_47:
        /*006c*/ 	.byte	0x04, 0x36
        /*006e*/ 	.short	(.L_49 - .L_48)
.L_48:
        /*0070*/ 	.word	0x00000008
.L_49:


//--------------------- .nv.callgraph             --------------------------
	.section	.nv.callgraph,"",@"SHT_CUDA_CALLGRAPH"
	.align	4
	.sectionentsize	8
	.align		4
        /*0000*/ 	.word	0x00000000
	.align		4
        /*0004*/ 	.word	0xffffffff
	.align		4
        /*0008*/ 	.word	0x00000000
	.align		4
        /*000c*/ 	.word	0xfffffffe
	.align		4
        /*0010*/ 	.word	0x00000000
	.align		4
        /*0014*/ 	.word	0xfffffffd
	.align		4
        /*0018*/ 	.word	0x00000000
	.align		4
        /*001c*/ 	.word	0xfffffffc


//--------------------- .text._Z23select_with_min_supportiP4ItemiP7ItemSetPi --------------------------
	.section	.text._Z23select_with_min_supportiP4ItemiP7ItemSetPi,"ax",@progbits
	.align	128
        .global         _Z23select_with_min_supportiP4ItemiP7ItemSetPi
        .type           _Z23select_with_min_supportiP4ItemiP7ItemSetPi,@function
        .size           _Z23select_with_min_supportiP4ItemiP7ItemSetPi,(.L_x_12 - _Z23select_with_min_supportiP4ItemiP7ItemSetPi)
        .other          _Z23select_with_min_supportiP4ItemiP7ItemSetPi,@"STO_CUDA_ENTRY STV_DEFAULT"
_Z23select_with_min_supportiP4ItemiP7ItemSetPi:
.text._Z23select_with_min_supportiP4ItemiP7ItemSetPi:
[----:B------:R-:W-:Y:S01]  /*0000*/  LDC R1, c[0x0][0x37c] ;  /* 0x0000df00ff017b82 */ /* 0x000fe20000000800 */
[----:B------:R-:W0:Y:S07]  /*0010*/  S2R R0, SR_TID.X ;  /* 0x0000000000007919 */ /* 0x000e2e0000002100 */
[----:B------:R-:W0:Y:S01]  /*0020*/  S2UR UR4, SR_CTAID.X ;  /* 0x00000000000479c3 */ /* 0x000e220000002500 */
[----:B------:R-:W1:Y:S07]  /*0030*/  LDCU UR5, c[0x0][0x380] ;  /* 0x00007000ff0577ac */ /* 0x000e6e0008000800 */
[----:B------:R-:W0:Y:S02]  /*0040*/  LDC R3, c[0x0][0x360] ;  /* 0x0000d800ff037b82 */ /* 0x000e240000000800 */
[----:B0-----:R-:W-:-:S05]  /*0050*/  IMAD R0, R3, UR4, R0 ;  /* 0x0000000403007c24 */ /* 0x001fca000f8e0200 */
[----:B-1----:R-:W-:-:S13]  /*0060*/  ISETP.GE.AND P0, PT, R0, UR5, PT ;  /* 0x0000000500007c0c */ /* 0x002fda000bf06270 */
[----:B------:R-:W-:Y:S05]  /*0070*/  @P0 EXIT ;  /* 0x000000000000094d */ /* 0x000fea0003800000 */
[----:B------:R-:W0:Y:S01]  /*0080*/  LDCU.64 UR6, c[0x0][0x398] ;  /* 0x00007300ff0677ac */ /* 0x000e220008000a00 */
[----:B------:R-:W1:Y:S01]  /*0090*/  LDCU.64 UR4, c[0x0][0x388] ;  /* 0x00007100ff0477ac */ /* 0x000e620008000a00 */
[----:B------:R-:W2:Y:S01]  /*00a0*/  LDCU UR10, c[0x0][0x370] ;  /* 0x00006e00ff0a77ac */ /* 0x000ea20008000800 */
[----:B------:R-:W3:Y:S01]  /*00b0*/  LDCU.64 UR8, c[0x0][0x358] ;  /* 0x00006b00ff0877ac */ /* 0x000ee20008000a00 */
[----:B0-----:R-:W-:Y:S02]  /*00c0*/  UIADD3 UR6, UP0, UPT, UR6, 0x40c, URZ ;  /* 0x0000040c06067890 */ /* 0x001fe4000ff1e0ff */
[----:B-1----:R-:W-:Y:S02]  /*00d0*/  UIADD3 UR4, UP1, UPT, UR4, 0xc, URZ ;  /* 0x0000000c04047890 */ /* 0x002fe4000ff3e0ff */
[----:B------:R-:W-:Y:S01]  /*00e0*/  UIADD3.X UR7, UPT, UPT, URZ, UR7, URZ, UP0, !UPT ;  /* 0x00000007ff077290 */ /* 0x000fe200087fe4ff */
[----:B--2---:R-:W-:Y:S01]  /*00f0*/  IMAD R3, R3, UR10, RZ ;  /* 0x0000000a03037c24 */ /* 0x004fe2000f8e02ff */
[----:B---3--:R-:W-:-:S12]  /*0100*/  UIADD3.X UR5, UPT, UPT, URZ, UR5, URZ, UP1, !UPT ;  /* 0x00000005ff057290 */ /* 0x008fd80008ffe4ff */
.L_x_3:
[----:B0-----:R-:W0:Y:S01]  /*0110*/  LDC.64 R4, c[0x0][0x388] ;  /* 0x0000e200ff047b82 */ /* 0x001e220000000a00 */
[----:B------:R-:W1:Y:S01]  /*0120*/  LDCU UR10, c[0x0][0x390] ;  /* 0x00007200ff0a77ac */ /* 0x000e620008000800 */
[----:B------:R-:W2:Y:S01]  /*0130*/  LDCU UR11, c[0x0][0x380] ;  /* 0x00007000ff0b77ac */ /* 0x000ea20008000800 */
[----:B0-----:R-:W-:-:S05]  /*0140*/  IMAD.WIDE R4, R0, 0x40c, R4 ;  /* 0x0000040c00047825 */ /* 0x001fca00078e0204 */
[----:B------:R-:W1:Y:S01]  /*0150*/  LDG.E R6, desc[UR8][R4.64+0x4] ;  /* 0x0000040804067981 */ /* 0x000e62000c1e1900 */
[--C-:B------:R-:W-:Y:S01]  /*0160*/  IMAD.MOV.U32 R2, RZ, RZ, R0.reuse ;  /* 0x000000ffff027224 */ /* 0x100fe200078e0000 */
[----:B------:R-:W-:Y:S01]  /*0170*/  BSSY.RECONVERGENT B0, `(.L_x_0) ;  /* 0x0000033000007945 */ /* 0x000fe20003800200 */
[----:B------:R-:W-:-:S05]  /*0180*/  IMAD.IADD R0, R3, 0x1, R0 ;  /* 0x0000000103007824 */ /* 0x000fca00078e0200 */
[----:B--2---:R-:W-:Y:S02]  /*0190*/  ISETP.GE.AND P1, PT, R0, UR11, PT ;  /* 0x0000000b00007c0c */ /* 0x004fe4000bf26270 */
[----:B-1----:R-:W-:-:S13]  /*01a0*/  ISETP.GE.AND P0, PT, R6, UR10, PT ;  /* 0x0000000a06007c0c */ /* 0x002fda000bf06270 */
[----:B------:R-:W-:Y:S05]  /*01b0*/  @!P0 BRA `(.L_x_1) ;  /* 0x0000000000b88947 */ /* 0x000fea0003800000 */
[----:B------:R-:W0:Y:S01]  /*01c0*/  S2R R9, SR_LANEID ;  /* 0x0000000000097919 */ /* 0x000e220000000000 */
[----:B------:R-:W-:Y:S01]  /*01d0*/  VOTEU.ANY UR10, UPT, PT ;  /* 0x00000000000a7886 */ /* 0x000fe200038e0100 */
[----:B------:R-:W1:Y:S01]  /*01e0*/  LDC.64 R6, c[0x0][0x3a0] ;  /* 0x0000e800ff067b82 */ /* 0x000e620000000a00 */
[----:B------:R-:W0:Y:S08]  /*01f0*/  FLO.U32 R10, UR10 ;  /* 0x0000000a000a7d00 */ /* 0x000e3000080e0000 */
[----:B------:R-:W1:Y:S01]  /*0200*/  POPC R15, UR10 ;  /* 0x0000000a000f7d09 */ /* 0x000e620008000000 */
[----:B0-----:R-:W-:Y:S01]  /*0210*/  ISETP.EQ.U32.AND P0, PT, R10, R9, PT ;  /* 0x000000090a00720c */ /* 0x001fe20003f02070 */
[----:B------:R-:W0:Y:S01]  /*0220*/  S2R R12, SR_LTMASK ;  /* 0x00000000000c7919 */ /* 0x000e220000003900 */
[----:B------:R-:W2:Y:S11]  /*0230*/  LDC.64 R8, c[0x0][0x398] ;  /* 0x0000e600ff087b82 */ /* 0x000eb60000000a00 */
[----:B-1----:R-:W3:Y:S04]  /*0240*/  @P0 ATOMG.E.ADD.STRONG.GPU PT, R15, desc[UR8][R6.64], R15 ;  /* 0x8000000f060f09a8 */ /* 0x002ee800081ef108 */
[----:B------:R-:W4:Y:S01]  /*0250*/  LDG.E R13, desc[UR8][R4.64+0x4] ;  /* 0x00000408040d7981 */ /* 0x000f22000c1e1900 */
[----:B------:R-:W-:Y:S01]  /*0260*/  IMAD.MOV.U32 R17, RZ, RZ, 0x1 ;  /* 0x00000001ff117424 */ /* 0x000fe200078e00ff */
[----:B0-----:R-:W-:-:S06]  /*0270*/  LOP3.LUT R12, R12, UR10, RZ, 0xc0, !PT ;  /* 0x0000000a0c0c7c12 */ /* 0x001fcc000f8ec0ff */
[----:B------:R-:W0:Y:S01]  /*0280*/  POPC R12, R12 ;  /* 0x0000000c000c7309 */ /* 0x000e220000000000 */
[----:B---3--:R-:W0:Y:S02]  /*0290*/  SHFL.IDX PT, R11, R15, R10, 0x1f ;  /* 0x00001f0a0f0b7589 */ /* 0x008e2400000e0000 */
[----:B0-----:R-:W-:-:S05]  /*02a0*/  IADD3 R11, PT, PT, R11, R12, RZ ;  /* 0x0000000c0b0b7210 */ /* 0x001fca0007ffe0ff */
[----:B--2---:R-:W-:-:S05]  /*02b0*/  IMAD.WIDE R8, R11, 0x80c, R8 ;  /* 0x0000080c0b087825 */ /* 0x004fca00078e0208 */
[----:B----4-:R0:W-:Y:S04]  /*02c0*/  STG.E desc[UR8][R8.64], R13 ;  /* 0x0000000d08007986 */ /* 0x0101e8000c101908 */
[----:B------:R0:W-:Y:S04]  /*02d0*/  STG.E desc[UR8][R8.64+0x4], R17 ;  /* 0x0000041108007986 */ /* 0x0001e8000c101908 */
[----:B------:R-:W2:Y:S04]  /*02e0*/  LDG.E R7, desc[UR8][R4.64] ;  /* 0x0000000804077981 */ /* 0x000ea8000c1e1900 */
[----:B--2---:R0:W-:Y:S04]  /*02f0*/  STG.E desc[UR8][R8.64+0x8], R7 ;  /* 0x0000080708007986 */ /* 0x0041e8000c101908 */
[----:B------:R-:W2:Y:S04]  /*0300*/  LDG.E R15, desc[UR8][R4.64+0x8] ;  /* 0x00000808040f7981 */ /* 0x000ea8000c1e1900 */
[----:B--2---:R0:W-:Y:S01]  /*0310*/  STG.E desc[UR8][R8.64+0x408], R15 ;  /* 0x0004080f08007986 */ /* 0x0041e2000c101908 */
[----:B------:R-:W-:-:S13]  /*0320*/  ISETP.NE.AND P0, PT, R15, RZ, PT ;  /* 0x000000ff0f00720c */ /* 0x000fda0003f05270 */
[----:B0-----:R-:W-:Y:S05]  /*0330*/  @!P0 BRA `(.L_x_1) ;  /* 0x0000000000588947 */ /* 0x001fea0003800000 */
[----:B------:R-:W-:Y:S01]  /*0340*/  MOV R5, UR7 ;  /* 0x0000000700057c02 */ /* 0x000fe20008000f00 */
[----:B------:R-:W-:Y:S01]  /*0350*/  IMAD.U32 R4, RZ, RZ, UR6 ;  /* 0x00000006ff047e24 */ /* 0x000fe2000f8e00ff */
[----:B------:R-:W-:Y:S01]  /*0360*/  SHF.R.S32.HI R8, RZ, 0x1f, R15 ;  /* 0x0000001fff087819 */ /* 0x000fe2000001140f */
[----:B------:R-:W-:Y:S02]  /*0370*/  IMAD.U32 R6, RZ, RZ, UR4 ;  /* 0x00000004ff067e24 */ /* 0x000fe4000f8e00ff */
[----:B------:R-:W-:Y:S01]  /*0380*/  IMAD.U32 R7, RZ, RZ, UR5 ;  /* 0x00000005ff077e24 */ /* 0x000fe2000f8e00ff */
[----:B------:R-:W-:Y:S01]  /*0390*/  SHF.L.U64.HI R12, R15, 0x2, R8 ;  /* 0x000000020f0c7819 */ /* 0x000fe20000010208 */
[----:B------:R-:W-:-:S04]  /*03a0*/  IMAD.WIDE R4, R11, 0x80c, R4 ;  /* 0x0000080c0b047825 */ /* 0x000fc800078e0204 */
[----:B------:R-:W-:Y:S01]  /*03b0*/  IMAD.WIDE R10, R2, 0x40c, R6 ;  /* 0x0000040c020a7825 */ /* 0x000fe200078e0206 */
[----:B------:R-:W-:-:S03]  /*03c0*/  SHF.L.U32 R2, R15, 0x2, RZ ;  /* 0x000000020f027819 */ /* 0x000fc600000006ff */
[----:B------:R-:W-:Y:S02]  /*03d0*/  IMAD.MOV.U32 R13, RZ, RZ, RZ ;  /* 0x000000ffff0d7224 */ /* 0x000fe400078e00ff */
[----:B------:R-:W-:-:S07]  /*03e0*/  IMAD.MOV.U32 R15, RZ, RZ, RZ ;  /* 0x000000ffff0f7224 */ /* 0x000fce00078e00ff */
.L_x_2:
[----:B------:R-:W-:-:S04]  /*03f0*/  IADD3 R6, P0, PT, R10, R13, RZ ;  /* 0x0000000d0a067210 */ /* 0x000fc80007f1e0ff */
[----:B0-----:R-:W-:-:S06]  /*0400*/  IADD3.X R7, PT, PT, R11, R15, RZ, P0, !PT ;  /* 0x0000000f0b077210 */ /* 0x001fcc00007fe4ff */
[----:B------:R-:W2:Y:S01]  /*0410*/  LDG.E.U8 R7, desc[UR8][R6.64] ;  /* 0x0000000806077981 */ /* 0x000ea2000c1e1100 */
[----:B------:R-:W-:-:S05]  /*0420*/  IADD3 R8, P0, PT, R4, R13, RZ ;  /* 0x0000000d04087210 */ /* 0x000fca0007f1e0ff */
[----:B------:R-:W-:Y:S01]  /*0430*/  IMAD.X R9, R5, 0x1, R15, P0 ;  /* 0x0000000105097824 */ /* 0x000fe200000e060f */
[----:B------:R-:W-:-:S04]  /*0440*/  IADD3 R13, P0, PT, R13, 0x1, RZ ;  /* 0x000000010d0d7810 */ /* 0x000fc80007f1e0ff */
[----:B------:R-:W-:Y:S02]  /*0450*/  IADD3.X R15, PT, PT, RZ, R15, RZ, P0, !PT ;  /* 0x0000000fff0f7210 */ /* 0x000fe400007fe4ff */
[----:B------:R-:W-:-:S04]  /*0460*/  ISETP.GE.U32.AND P0, PT, R13, R2, PT ;  /* 0x000000020d00720c */ /* 0x000fc80003f06070 */
[----:B------:R-:W-:Y:S01]  /*0470*/  ISETP.GE.U32.AND.EX P0, PT, R15, R12, PT, P0 ;  /* 0x0000000c0f00720c */ /* 0x000fe20003f06100 */
[----:B--2---:R0:W-:-:S12]  /*0480*/  STG.E.U8 desc[UR8][R8.64], R7 ;  /* 0x0000000708007986 */ /* 0x0041d8000c101108 */
[----:B------:R-:W-:Y:S05]  /*0490*/  @!P0 BRA `(.L_x_2) ;  /* 0xfffffffc00d48947 */ /* 0x000fea000383ffff */
.L_x_1:
[----:B------:R-:W-:Y:S05]  /*04a0*/  BSYNC.RECONVERGENT B0 ;  /* 0x0000000000007941 */ /* 0x000fea0003800200 */
.L_x_0:
[----:B------:R-:W-:Y:S05]  /*04b0*/  @!P1 BRA `(.L_x_3) ;  /* 0xfffffffc00149947 */ /* 0x000fea000383ffff */
[----:B------:R-:W-:Y:S05]  /*04c0*/  EXIT ;  /* 0x000000000000794d */ /* 0x000fea0003800000 */
.L_x_4:
[----:B------:R-:W-:-:S00]  /*04d0*/  BRA `(.L_x_4) ;  /* 0xfffffffc00fc7947 */ /* 0x000fc0000383ffff */
[----:B------:R-:W-:-:S00]  /*04e0*/  NOP ;  /* 0x0000000000007918 */ /* 0x000fc00000000000 */
        /* <DEDUP_REMOVED lines=9> */
.L_x_12:


//--------------------- .text._Z15item_freq_countiP11TransactionP4Item --------------------------
	.section	.text._Z15item_freq_countiP11TransactionP4Item,"ax",@progbits
	.align	128
        .global         _Z15item_freq_countiP11TransactionP4Item
        .type           _Z15item_freq_countiP11TransactionP4Item,@function
        .size           _Z15item_freq_countiP11TransactionP4Item,(.L_x_13 - _Z15item_freq_countiP11TransactionP4Item)
        .other          _Z15item_freq_countiP11TransactionP4Item,@"STO_CUDA_ENTRY STV_DEFAULT"
_Z15item_freq_countiP11TransactionP4Item:
.text._Z15item_freq_countiP11TransactionP4Item:
        /* <DEDUP_REMOVED lines=9> */
[----:B------:R-:W1:Y:S01]  /*0090*/  LDCU UR8, c[0x0][0x370] ;  /* 0x00006e00ff0877ac */ /* 0x000e620008000800 */
[----:B------:R-:W2:Y:S01]  /*00a0*/  LDCU.64 UR6, c[0x0][0x358] ;  /* 0x00006b00ff0677ac */ /* 0x000ea20008000a00 */
[----:B0-----:R-:W-:Y:S01]  /*00b0*/  UIADD3 UR4, UP0, UPT, UR4, 0x14, URZ ;  /* 0x0000001404047890 */ /* 0x001fe2000ff1e0ff */
[----:B-1----:R-:W-:-:S03]  /*00c0*/  IMAD R0, R0, UR8, RZ ;  /* 0x0000000800007c24 */ /* 0x002fc6000f8e02ff */
[----:B--2---:R-:W-:-:S12]  /*00d0*/  UIADD3.X UR5, UPT, UPT, URZ, UR5, URZ, UP0, !UPT ;  /* 0x00000005ff057290 */ /* 0x004fd800087fe4ff */
.L_x_10:
[----:B------:R-:W0:Y:S02]  /*00e0*/  LDC.64 R6, c[0x0][0x388] ;  /* 0x0000e200ff067b82 */ /* 0x000e240000000a00 */
[----:B0-----:R-:W-:-:S05]  /*00f0*/  IMAD.WIDE R6, R5, 0x408, R6 ;  /* 0x0000040805067825 */ /* 0x001fca00078e0206 */
[----:B------:R-:W2:Y:S01]  /*0100*/  LDG.E R4, desc[UR6][R6.64+0x4] ;  /* 0x0000040606047981 */ /* 0x000ea2000c1e1900 */
[----:B------:R-:W-:Y:S01]  /*0110*/  IADD3 R2, P1, PT, R6, 0x4, RZ ;  /* 0x0000000406027810 */ /* 0x000fe20007f3e0ff */
[----:B------:R-:W-:Y:S03]  /*0120*/  BSSY.RECONVERGENT B0, `(.L_x_5) ;  /* 0x0000057000007945 */ /* 0x000fe60003800200 */
[----:B------:R-:W-:Y:S02]  /*0130*/  IADD3.X R3, PT, PT, RZ, R7, RZ, P1, !PT ;  /* 0x00000007ff037210 */ /* 0x000fe40000ffe4ff */
[----:B--2---:R-:W-:-:S13]  /*0140*/  ISETP.GE.AND P0, PT, R4, 0x1, PT ;  /* 0x000000010400780c */ /* 0x004fda0003f06270 */
[----:B------:R-:W-:Y:S05]  /*0150*/  @!P0 BRA `(.L_x_6) ;  /* 0x00000004004c8947 */ /* 0x000fea0003800000 */
[C---:B------:R-:W-:Y:S01]  /*0160*/  ISETP.GE.U32.AND P1, PT, R4.reuse, 0x4, PT ;  /* 0x000000040400780c */ /* 0x040fe20003f26070 */
[----:B------:R-:W-:Y:S01]  /*0170*/  BSSY.RECONVERGENT B1, `(.L_x_7) ;  /* 0x0000031000017945 */ /* 0x000fe20003800200 */
[----:B------:R-:W-:Y:S01]  /*0180*/  LOP3.LUT R20, R4, 0x3, RZ, 0xc0, !PT ;  /* 0x0000000304147812 */ /* 0x000fe200078ec0ff */
[----:B------:R-:W-:-:S03]  /*0190*/  HFMA2 R11, -RZ, RZ, 0, 0 ;  /* 0x00000000ff0b7431 */ /* 0x000fc600000001ff */
[----:B------:R-:W-:-:S07]  /*01a0*/  ISETP.NE.AND P0, PT, R20, RZ, PT ;  /* 0x000000ff1400720c */ /* 0x000fce0003f05270 */
[----:B------:R-:W-:Y:S06]  /*01b0*/  @!P1 BRA `(.L_x_8) ;  /* 0x0000000000b09947 */ /* 0x000fec0003800000 */
[----:B------:R-:W0:Y:S01]  /*01c0*/  LDC.64 R6, c[0x0][0x390] ;  /* 0x0000e400ff067b82 */ /* 0x000e220000000a00 */
[----:B------:R-:W-:Y:S01]  /*01d0*/  MOV R9, UR5 ;  /* 0x0000000500097c02 */ /* 0x000fe20008000f00 */
[----:B------:R-:W-:Y:S01]  /*01e0*/  IMAD.U32 R8, RZ, RZ, UR4 ;  /* 0x00000004ff087e24 */ /* 0x000fe2000f8e00ff */
[----:B------:R-:W-:-:S03]  /*01f0*/  LOP3.LUT R11, R4, 0x7ffffffc, RZ, 0xc0, !PT ;  /* 0x7ffffffc040b7812 */ /* 0x000fc600078ec0ff */
[----:B------:R-:W-:-:S04]  /*0200*/  IMAD.WIDE R8, R5, 0x408, R8 ;  /* 0x0000040805087825 */ /* 0x000fc800078e0208 */
[----:B------:R-:W-:-:S07]  /*0210*/  IMAD.MOV R4, RZ, RZ, -R11 ;  /* 0x000000ffff047224 */ /* 0x000fce00078e0a0b */
.L_x_9:
[----:B---3--:R-:W0:Y:S01]  /*0220*/  LDG.E R13, desc[UR6][R8.64+-0xc] ;  /* 0xfffff406080d7981 */ /* 0x008e22000c1e1900 */
[----:B------:R-:W-:Y:S01]  /*0230*/  MOV R10, 0x1 ;  /* 0x00000001000a7802 */ /* 0x000fe20000000f00 */
[----:B0-----:R-:W-:-:S05]  /*0240*/  IMAD.WIDE R12, R13, 0x40c, R6 ;  /* 0x0000040c0d0c7825 */ /* 0x001fca00078e0206 */
[----:B------:R0:W-:Y:S04]  /*0250*/  REDG.E.ADD.STRONG.GPU desc[UR6][R12.64+0x4], R10 ;  /* 0x0000040a0c00798e */ /* 0x0001e8000c12e106 */
[----:B------:R-:W2:Y:S01]  /*0260*/  ATOMG.E.ADD.STRONG.GPU PT, R17, desc[UR6][R12.64+0x8], R10 ;  /* 0x8000080a0c1179a8 */ /* 0x000ea200081ef106 */
[----:B------:R-:W-:-:S05]  /*0270*/  IADD3 R14, P1, PT, R12, 0x4, RZ ;  /* 0x000000040c0e7810 */ /* 0x000fca0007f3e0ff */
[----:B------:R-:W-:Y:S02]  /*0280*/  IMAD.X R15, RZ, RZ, R13, P1 ;  /* 0x000000ffff0f7224 */ /* 0x000fe400008e060d */
[----:B--2---:R-:W-:-:S05]  /*0290*/  IMAD.WIDE R14, R17, 0x4, R14 ;  /* 0x00000004110e7825 */ /* 0x004fca00078e020e */
[----:B------:R1:W-:Y:S04]  /*02a0*/  STG.E desc[UR6][R14.64+0x8], R5 ;  /* 0x000008050e007986 */ /* 0x0003e8000c101906 */
[----:B------:R-:W2:Y:S02]  /*02b0*/  LDG.E R17, desc[UR6][R8.64+-0x8] ;  /* 0xfffff80608117981 */ /* 0x000ea4000c1e1900 */
[----:B--2---:R-:W-:-:S05]  /*02c0*/  IMAD.WIDE R16, R17, 0x40c, R6 ;  /* 0x0000040c11107825 */ /* 0x004fca00078e0206 */
[----:B------:R2:W-:Y:S04]  /*02d0*/  REDG.E.ADD.STRONG.GPU desc[UR6][R16.64+0x4], R10 ;  /* 0x0000040a1000798e */ /* 0x0005e8000c12e106 */
[----:B------:R-:W0:Y:S01]  /*02e0*/  ATOMG.E.ADD.STRONG.GPU PT, R21, desc[UR6][R16.64+0x8], R10 ;  /* 0x8000080a101579a8 */ /* 0x000e2200081ef106 */
[----:B------:R-:W-:-:S04]  /*02f0*/  IADD3 R18, P1, PT, R16, 0x4, RZ ;  /* 0x0000000410127810 */ /* 0x000fc80007f3e0ff */
[----:B------:R-:W-:-:S03]  /*0300*/  IADD3.X R19, PT, PT, RZ, R17, RZ, P1, !PT ;  /* 0x00000011ff137210 */ /* 0x000fc60000ffe4ff */
[----:B0-----:R-:W-:-:S05]  /*0310*/  IMAD.WIDE R12, R21, 0x4, R18 ;  /* 0x00000004150c7825 */ /* 0x001fca00078e0212 */
[----:B------:R0:W-:Y:S04]  /*0320*/  STG.E desc[UR6][R12.64+0x8], R5 ;  /* 0x000008050c007986 */ /* 0x0001e8000c101906 */
[----:B------:R-:W3:Y:S02]  /*0330*/  LDG.E R19, desc[UR6][R8.64+-0x4] ;  /* 0xfffffc0608137981 */ /* 0x000ee4000c1e1900 */
[----:B---3--:R-:W-:-:S05]  /*0340*/  IMAD.WIDE R18, R19, 0x40c, R6 ;  /* 0x0000040c13127825 */ /* 0x008fca00078e0206 */
[----:B------:R3:W-:Y:S04]  /*0350*/  REDG.E.ADD.STRONG.GPU desc[UR6][R18.64+0x4], R10 ;  /* 0x0000040a1200798e */ /* 0x0007e8000c12e106 */
[----:B------:R-:W4:Y:S01]  /*0360*/  ATOMG.E.ADD.STRONG.GPU PT, R21, desc[UR6][R18.64+0x8], R10 ;  /* 0x8000080a121579a8 */ /* 0x000f2200081ef106 */
[----:B-1----:R-:W-:-:S05]  /*0370*/  IADD3 R14, P1, PT, R18, 0x4, RZ ;  /* 0x00000004120e7810 */ /* 0x002fca0007f3e0ff */
[----:B------:R-:W-:Y:S02]  /*0380*/  IMAD.X R15, RZ, RZ, R19, P1 ;  /* 0x000000ffff0f7224 */ /* 0x000fe400008e0613 */
[----:B----4-:R-:W-:-:S05]  /*0390*/  IMAD.WIDE R14, R21, 0x4, R14 ;  /* 0x00000004150e7825 */ /* 0x010fca00078e020e */
[----:B------:R3:W-:Y:S04]  /*03a0*/  STG.E desc[UR6][R14.64+0x8], R5 ;  /* 0x000008050e007986 */ /* 0x0007e8000c101906 */
[----:B--2---:R-:W2:Y:S02]  /*03b0*/  LDG.E R17, desc[UR6][R8.64] ;  /* 0x0000000608117981 */ /* 0x004ea4000c1e1900 */
[----:B--2---:R-:W-:-:S05]  /*03c0*/  IMAD.WIDE R16, R17, 0x40c, R6 ;  /* 0x0000040c11107825 */ /* 0x004fca00078e0206 */
[----:B------:R3:W-:Y:S04]  /*03d0*/  REDG.E.ADD.STRONG.GPU desc[UR6][R16.64+0x4], R10 ;  /* 0x0000040a1000798e */ /* 0x0007e8000c12e106 */
[----:B------:R-:W2:Y:S01]  /*03e0*/  ATOMG.E.ADD.STRONG.GPU PT, R21, desc[UR6][R16.64+0x8], R10 ;  /* 0x8000080a101579a8 */ /* 0x000ea200081ef106 */
[----:B0-----:R-:W-:Y:S01]  /*03f0*/  IADD3 R12, P1, PT, R16, 0x4, RZ ;  /* 0x00000004100c7810 */ /* 0x001fe20007f3e0ff */
[----:B------:R-:W-:Y:S01]  /*0400*/  VIADD R4, R4, 0x4 ;  /* 0x0000000404047836 */ /* 0x000fe20000000000 */
[----:B------:R-:W-:Y:S02]  /*0410*/  IADD3 R8, P2, PT, R8, 0x10, RZ ;  /* 0x0000001008087810 */ /* 0x000fe40007f5e0ff */
[----:B------:R-:W-:Y:S02]  /*0420*/  IADD3.X R13, PT, PT, RZ, R17, RZ, P1, !PT ;  /* 0x00000011ff0d7210 */ /* 0x000fe40000ffe4ff */
[----:B------:R-:W-:-:S02]  /*0430*/  ISETP.NE.AND P1, PT, R4, RZ, PT ;  /* 0x000000ff0400720c */ /* 0x000fc40003f25270 */
[----:B------:R-:W-:Y:S01]  /*0440*/  IADD3.X R9, PT, PT, RZ, R9, RZ, P2, !PT ;  /* 0x00000009ff097210 */ /* 0x000fe200017fe4ff */
[----:B--2---:R-:W-:-:S05]  /*0450*/  IMAD.WIDE R12, R21, 0x4, R12 ;  /* 0x00000004150c7825 */ /* 0x004fca00078e020c */
[----:B------:R3:W-:Y:S05]  /*0460*/  STG.E desc[UR6][R12.64+0x8], R5 ;  /* 0x000008050c007986 */ /* 0x0007ea000c101906 */
[----:B------:R-:W-:Y:S05]  /*0470*/  @P1 BRA `(.L_x_9) ;  /* 0xfffffffc00681947 */ /* 0x000fea000383ffff */
.L_x_8:
[----:B------:R-:W-:Y:S05]  /*0480*/  BSYNC.RECONVERGENT B1 ;  /* 0x0000000000017941 */ /* 0x000fea0003800200 */
.L_x_7:
[----:B------:R-:W-:Y:S05]  /*0490*/  @!P0 BRA `(.L_x_6) ;  /* 0x00000000007c8947 */ /* 0x000fea0003800000 */
[----:B------:R-:W-:Y:S01]  /*04a0*/  IMAD.WIDE.U32 R2, R11, 0x4, R2 ;  /* 0x000000040b027825 */ /* 0x000fe200078e0002 */
[----:B------:R-:W0:Y:S04]  /*04b0*/  LDC.64 R6, c[0x0][0x390] ;  /* 0x0000e400ff067b82 */ /* 0x000e280000000a00 */
[----:B------:R-:W0:Y:S01]  /*04c0*/  LDG.E R9, desc[UR6][R2.64+0x4] ;  /* 0x0000040602097981 */ /* 0x000e22000c1e1900 */
[----:B---3--:R-:W-:Y:S02]  /*04d0*/  IMAD.MOV.U32 R15, RZ, RZ, 0x1 ;  /* 0x00000001ff0f7424 */ /* 0x008fe400078e00ff */
[----:B0-----:R-:W-:-:S05]  /*04e0*/  IMAD.WIDE R8, R9, 0x40c, R6 ;  /* 0x0000040c09087825 */ /* 0x001fca00078e0206 */
[----:B------:R0:W-:Y:S04]  /*04f0*/  REDG.E.ADD.STRONG.GPU desc[UR6][R8.64+0x4], R15 ;  /* 0x0000040f0800798e */ /* 0x0001e8000c12e106 */
[----:B------:R-:W2:Y:S01]  /*0500*/  ATOMG.E.ADD.STRONG.GPU PT, R13, desc[UR6][R8.64+0x8], R15 ;  /* 0x8000080f080d79a8 */ /* 0x000ea200081ef106 */
[----:B------:R-:W-:-:S04]  /*0510*/  IADD3 R10, P0, PT, R8, 0x4, RZ ;  /* 0x00000004080a7810 */ /* 0x000fc80007f1e0ff */
[----:B------:R-:W-:Y:S02]  /*0520*/  IADD3.X R11, PT, PT, RZ, R9, RZ, P0, !PT ;  /* 0x00000009ff0b7210 */ /* 0x000fe400007fe4ff */
[----:B------:R-:W-:Y:S01]  /*0530*/  ISETP.NE.AND P0, PT, R20, 0x1, PT ;  /* 0x000000011400780c */ /* 0x000fe20003f05270 */
[----:B--2---:R-:W-:-:S05]  /*0540*/  IMAD.WIDE R10, R13, 0x4, R10 ;  /* 0x000000040d0a7825 */ /* 0x004fca00078e020a */
[----:B------:R0:W-:Y:S07]  /*0550*/  STG.E desc[UR6][R10.64+0x8], R5 ;  /* 0x000008050a007986 */ /* 0x0001ee000c101906 */
[----:B------:R-:W-:Y:S05]  /*0560*/  @!P0 BRA `(.L_x_6) ;  /* 0x0000000000488947 */ /* 0x000fea0003800000 */
[----:B0-----:R-:W2:Y:S02]  /*0570*/  LDG.E R9, desc[UR6][R2.64+0x8] ;  /* 0x0000080602097981 */ /* 0x001ea4000c1e1900 */
[----:B--2---:R-:W-:-:S05]  /*0580*/  IMAD.WIDE R8, R9, 0x40c, R6 ;  /* 0x0000040c09087825 */ /* 0x004fca00078e0206 */
[----:B------:R1:W-:Y:S04]  /*0590*/  REDG.E.ADD.STRONG.GPU desc[UR6][R8.64+0x4], R15 ;  /* 0x0000040f0800798e */ /* 0x0003e8000c12e106 */
[----:B------:R-:W2:Y:S01]  /*05a0*/  ATOMG.E.ADD.STRONG.GPU PT, R13, desc[UR6][R8.64+0x8], R15 ;  /* 0x8000080f080d79a8 */ /* 0x000ea200081ef106 */
[----:B------:R-:W-:-:S05]  /*05b0*/  IADD3 R10, P0, PT, R8, 0x4, RZ ;  /* 0x00000004080a7810 */ /* 0x000fca0007f1e0ff */
[----:B------:R-:W-:Y:S01]  /*05c0*/  IMAD.X R11, RZ, RZ, R9, P0 ;  /* 0x000000ffff0b7224 */ /* 0x000fe200000e0609 */
[----:B------:R-:W-:Y:S01]  /*05d0*/  ISETP.NE.AND P0, PT, R20, 0x2, PT ;  /* 0x000000021400780c */ /* 0x000fe20003f05270 */
[----:B--2---:R-:W-:-:S05]  /*05e0*/  IMAD.WIDE R10, R13, 0x4, R10 ;  /* 0x000000040d0a7825 */ /* 0x004fca00078e020a */
[----:B------:R1:W-:Y:S07]  /*05f0*/  STG.E desc[UR6][R10.64+0x8], R5 ;  /* 0x000008050a007986 */ /* 0x0003ee000c101906 */
[----:B------:R-:W-:Y:S05]  /*0600*/  @!P0 BRA `(.L_x_6) ;  /* 0x0000000000208947 */ /* 0x000fea0003800000 */
[----:B------:R-:W2:Y:S02]  /*0610*/  LDG.E R3, desc[UR6][R2.64+0xc] ;  /* 0x00000c0602037981 */ /* 0x000ea4000c1e1900 */
[----:B--2---:R-:W-:-:S05]  /*0620*/  IMAD.WIDE R6, R3, 0x40c, R6 ;  /* 0x0000040c03067825 */ /* 0x004fca00078e0206 */
[----:B------:R2:W-:Y:S04]  /*0630*/  REDG.E.ADD.STRONG.GPU desc[UR6][R6.64+0x4], R15 ;  /* 0x0000040f0600798e */ /* 0x0005e8000c12e106 */
[----:B-1----:R-:W3:Y:S01]  /*0640*/  ATOMG.E.ADD.STRONG.GPU PT, R11, desc[UR6][R6.64+0x8], R15 ;  /* 0x8000080f060b79a8 */ /* 0x002ee200081ef106 */
[----:B------:R-:W-:-:S04]  /*0650*/  IADD3 R8, P0, PT, R6, 0x4, RZ ;  /* 0x0000000406087810 */ /* 0x000fc80007f1e0ff */
[----:B------:R-:W-:-:S03]  /*0660*/  IADD3.X R9, PT, PT, RZ, R7, RZ, P0, !PT ;  /* 0x00000007ff097210 */ /* 0x000fc600007fe4ff */
[----:B---3--:R-:W-:-:S05]  /*0670*/  IMAD.WIDE R8, R11, 0x4, R8 ;  /* 0x000000040b087825 */ /* 0x008fca00078e0208 */
[----:B------:R2:W-:Y:S02]  /*0680*/  STG.E desc[UR6][R8.64+0x8], R5 ;  /* 0x0000080508007986 */ /* 0x0005e4000c101906 */
.L_x_6:
[----:B------:R-:W-:Y:S05]  /*0690*/  BSYNC.RECONVERGENT B0 ;  /* 0x0000000000007941 */ /* 0x000fea0003800200 */
.L_x_5:
[----:B------:R-:W4:Y:S01]  /*06a0*/  LDCU UR8, c[0x0][0x380] ;  /* 0x00007000ff0877ac */ /* 0x000f220008000800 */
[----:B0123--:R-:W-:-:S05]  /*06b0*/  IMAD.IADD R5, R0, 0x1, R5 ;  /* 0x0000000100057824 */ /* 0x00ffca00078e0205 */
[----:B----4-:R-:W-:-:S13]  /*06c0*/  ISETP.GE.AND P0, PT, R5, UR8, PT ;  /* 0x0000000805007c0c */ /* 0x010fda000bf06270 */
[----:B------:R-:W-:Y:S05]  /*06d0*/  @!P0 BRA `(.L_x_10) ;  /* 0xfffffff800808947 */ /* 0x000fea000383ffff */
[----:B------:R-:W-:Y:S05]  /*06e0*/  EXIT ;  /* 0x000000000000794d */ /* 0x000fea0003800000 */
.L_x_11:
        /* <DEDUP_REMOVED lines=9> */
.L_x_13:


//--------------------- .nv.shared.reserved.0     --------------------------
	.section	.nv.shared.reserved.0,"aw",@nobits
	.weak		__nv_reservedSMEM_offset_0_alias
	.size		__nv_reservedSMEM_offset_0_alias, 0, 64
	.other		__nv_reservedSMEM_offset_0_alias,@"STO_CUDA_RESERVED_SHARED STV_DEFAULT"
__nv_reservedSMEM_offset_0_alias:
	.zero		0
	.zero		64


//--------------------- .nv.constant0._Z23select_with_min_supportiP4ItemiP7ItemSetPi --------------------------
	.section	.nv.constant0._Z23select_with_min_supportiP4ItemiP7ItemSetPi,"a",@progbits
	.sectionflags	@""
	.align	4
.nv.constant0._Z23select_with_min_supportiP4ItemiP7ItemSetPi:
	.zero		936


//--------------------- .nv.constant0._Z15item_freq_countiP11TransactionP4Item --------------------------
	.section	.nv.constant0._Z15item_freq_countiP11TransactionP4Item,"a",@progbits
	.sectionflags	@""
	.align	4
.nv.constant0._Z15item_freq_countiP11TransactionP4Item:
	.zero		920


//--------------------- SYMBOLS --------------------------

	.type		.nv.reservedSmem.offset0,@object
	.size		.nv.reservedSmem.offset0,0x4
